//
// Generated by NVIDIA NVVM Compiler
//
// Compiler Build ID: CL-36424714
// Cuda compilation tools, release 13.0, V13.0.88
// Based on NVVM 20.0.0
//

.version 9.0
.target sm_100
.address_size 64

	// .globl	_Z15azzera_coda_kerPfS_iiii

.visible .entry _Z15azzera_coda_kerPfS_iiii(
	.param .u64 .ptr .align 1 _Z15azzera_coda_kerPfS_iiii_param_0,
	.param .u64 .ptr .align 1 _Z15azzera_coda_kerPfS_iiii_param_1,
	.param .u32 _Z15azzera_coda_kerPfS_iiii_param_2,
	.param .u32 _Z15azzera_coda_kerPfS_iiii_param_3,
	.param .u32 _Z15azzera_coda_kerPfS_iiii_param_4,
	.param .u32 _Z15azzera_coda_kerPfS_iiii_param_5
)
{
	.reg .pred 	%p<3>;
	.reg .b32 	%r<17>;
	.reg .b32 	%f<9>;
	.reg .b64 	%rd<13>;

	ld.param.u64 	%rd1, [_Z15azzera_coda_kerPfS_iiii_param_0];
	ld.param.u64 	%rd2, [_Z15azzera_coda_kerPfS_iiii_param_1];
	ld.param.u32 	%r2, [_Z15azzera_coda_kerPfS_iiii_param_2];
	ld.param.u32 	%r5, [_Z15azzera_coda_kerPfS_iiii_param_3];
	ld.param.u32 	%r3, [_Z15azzera_coda_kerPfS_iiii_param_4];
	ld.param.u32 	%r4, [_Z15azzera_coda_kerPfS_iiii_param_5];
	mov.u32 	%r6, %ctaid.x;
	mov.u32 	%r7, %ntid.x;
	mov.u32 	%r8, %tid.x;
	mad.lo.s32 	%r1, %r6, %r7, %r8;
	mul.lo.s32 	%r9, %r3, %r5;
	setp.ge.s32 	%p1, %r1, %r9;
	@%p1 bra 	$L__BB0_2;
	div.s32 	%r10, %r1, %r3;
	mad.lo.s32 	%r11, %r4, %r10, %r4;
	add.s32 	%r12, %r11, %r1;
	cvta.to.global.u64 	%rd3, %rd2;
	cvta.to.global.u64 	%rd4, %rd1;
	mad.lo.s32 	%r13, %r10, %r2, %r4;
	mul.wide.s32 	%rd5, %r13, 4;
	add.s64 	%rd6, %rd3, %rd5;
	ld.global.f32 	%f1, [%rd6];
	mul.wide.s32 	%rd7, %r4, 4;
	add.s64 	%rd8, %rd4, %rd7;
	ld.global.f32 	%f2, [%rd8];
	div.rn.f32 	%f3, %f1, %f2;
	mul.wide.s32 	%rd9, %r12, 4;
	add.s64 	%rd10, %rd3, %rd9;
	ld.global.f32 	%f4, [%rd10];
	rem.s32 	%r14, %r12, %r2;
	mul.wide.s32 	%rd11, %r14, 4;
	add.s64 	%rd12, %rd4, %rd11;
	ld.global.f32 	%f5, [%rd12];
	mul.f32 	%f6, %f3, %f5;
	sub.f32 	%f7, %f4, %f6;
	mul.lo.s32 	%r15, %r10, %r3;
	sub.s32 	%r16, %r1, %r15;
	setp.eq.s32 	%p2, %r16, 0;
	selp.f32 	%f8, %f3, %f7, %p2;
	st.global.f32 	[%rd10], %f8;
$L__BB0_2:
	ret;

}


// ===== COMPILED SASS (sm_100) =====

	.target	sm_100

	.elftype	@"ET_EXEC"


//--------------------- .note.nv.tkinfo           --------------------------
	.section	.note.nv.tkinfo,"",@"SHT_NOTE"
	.sectionflags	@"SHF_NOTE_NV_TKINFO"
	.tkinfo
        /*0018*/ 	.word	0x00000002
        /*0030*/ 	.string	""
        /*0030*/ 	.string	"ptxas"
        /*0030*/ 	.string	"Cuda compilation tools, release 13.0, V13.0.88"
        /*0030*/ 	.string	"Build cuda_13.0.r13.0/compiler.36424714_0"
        /*0030*/ 	.string	"-arch sm_100 -m 64 "



//--------------------- .note.nv.cuinfo           --------------------------
	.section	.note.nv.cuinfo,"",@"SHT_NOTE"
	.sectionflags	@"SHF_NOTE_NV_CUINFO"
        /*0018*/ 	.short	0x0002
        /*001a*/ 	.short	0x0064
        /*001c*/ 	.short	0x0082
	.zero		2


//--------------------- .nv.info                  --------------------------
	.section	.nv.info,"",@"SHT_CUDA_INFO"
	.align	4


	//----- nvinfo : EIATTR_REGCOUNT
	.align		4
        /*0000*/ 	.byte	0x04, 0x2f
        /*0002*/ 	.short	(.L_1 - .L_0)
	.align		4
.L_0:
        /*0004*/ 	.word	index@(_Z15azzera_coda_kerPfS_iiii)
        /*0008*/ 	.word	0x00000012


	//----- nvinfo : EIATTR_FRAME_SIZE
	.align		4
.L_1:
        /*000c*/ 	.byte	0x04, 0x11
        /*000e*/ 	.short	(.L_3 - .L_2)
	.align		4
.L_2:
        /*0010*/ 	.word	index@($__internal_0_$__cuda_sm3x_div_rn_noftz_f32_slowpath)
        /*0014*/ 	.word	0x00000000


	//----- nvinfo : EIATTR_FRAME_SIZE
	.align		4
.L_3:
        /*0018*/ 	.byte	0x04, 0x11
        /*001a*/ 	.short	(.L_5 - .L_4)
	.align		4
.L_4:
        /*001c*/ 	.word	index@(_Z15azzera_coda_kerPfS_iiii)
        /*0020*/ 	.word	0x00000000


	//----- nvinfo : EIATTR_MIN_STACK_SIZE
	.align		4
.L_5:
        /*0024*/ 	.byte	0x04, 0x12
        /*0026*/ 	.short	(.L_7 - .L_6)
	.align		4
.L_6:
        /*0028*/ 	.word	index@(_Z15azzera_coda_kerPfS_iiii)
        /*002c*/ 	.word	0x00000000
.L_7:


//--------------------- .nv.compat                --------------------------
	.section	.nv.compat,"",@"SHT_CUDA_COMPAT_INFO"
	.align	4
        /*0000*/ 	.byte	0x02, 0x09, 0x00, 0x00, 0x02, 0x02, 0x01, 0x00, 0x02, 0x05, 0x05, 0x00, 0x03, 0x07, 0x01, 0x01
        /*0010*/ 	.byte	0x02, 0x03, 0x00, 0x00, 0x02, 0x06, 0x01, 0x00, 0x04, 0x0b, 0x08, 0x00, 0x01, 0x00, 0x00, 0x00
        /*0020*/ 	.byte	0x00, 0x00, 0x00, 0x00


//--------------------- .nv.info._Z15azzera_coda_kerPfS_iiii --------------------------
	.section	.nv.info._Z15azzera_coda_kerPfS_iiii,"",@"SHT_CUDA_INFO"
	.sectionflags	@""
	.align	4


	//----- nvinfo : EIATTR_CUDA_API_VERSION
	.align		4
        /*0000*/ 	.byte	0x04, 0x37
        /*0002*/ 	.short	(.L_9 - .L_8)
.L_8:
        /*0004*/ 	.word	0x00000082


	//----- nvinfo : EIATTR_KPARAM_INFO
	.align		4
.L_9:
        /*0008*/ 	.byte	0x04, 0x17
        /*000a*/ 	.short	(.L_11 - .L_10)
.L_10:
        /*000c*/ 	.word	0x00000000
        /*0010*/ 	.short	0x0005
        /*0012*/ 	.short	0x001c
        /*0014*/ 	.byte	0x00, 0xf0, 0x11, 0x00


	//----- nvinfo : EIATTR_KPARAM_INFO
	.align		4
.L_11:
        /*0018*/ 	.byte	0x04, 0x17
        /*001a*/ 	.short	(.L_13 - .L_12)
.L_12:
        /*001c*/ 	.word	0x00000000
        /*0020*/ 	.short	0x0004
        /*0022*/ 	.short	0x0018
        /*0024*/ 	.byte	0x00, 0xf0, 0x11, 0x00


	//----- nvinfo : EIATTR_KPARAM_INFO
	.align		4
.L_13:
        /*0028*/ 	.byte	0x04, 0x17
        /*002a*/ 	.short	(.L_15 - .L_14)
.L_14:
        /*002c*/ 	.word	0x00000000
        /*0030*/ 	.short	0x0003
        /*0032*/ 	.short	0x0014
        /*0034*/ 	.byte	0x00, 0xf0, 0x11, 0x00


	//----- nvinfo : EIATTR_KPARAM_INFO
	.align		4
.L_15:
        /*0038*/ 	.byte	0x04, 0x17
        /*003a*/ 	.short	(.L_17 - .L_16)
.L_16:
        /*003c*/ 	.word	0x00000000
        /*0040*/ 	.short	0x0002
        /*0042*/ 	.short	0x0010
        /*0044*/ 	.byte	0x00, 0xf0, 0x11, 0x00


	//----- nvinfo : EIATTR_KPARAM_INFO
	.align		4
.L_17:
        /*0048*/ 	.byte	0x04, 0x17
        /*004a*/ 	.short	(.L_19 - .L_18)
.L_18:
        /*004c*/ 	.word	0x00000000
        /*0050*/ 	.short	0x0001
        /*0052*/ 	.short	0x0008
        /*0054*/ 	.byte	0x00, 0xf5, 0x21, 0x00


	//----- nvinfo : EIATTR_KPARAM_INFO
	.align		4
.L_19:
        /*0058*/ 	.byte	0x04, 0x17
        /*005a*/ 	.short	(.L_21 - .L_20)
.L_20:
        /*005c*/ 	.word	0x00000000
        /*0060*/ 	.short	0x0000
        /*0062*/ 	.short	0x0000
        /*0064*/ 	.byte	0x00, 0xf5, 0x21, 0x00


	//----- nvinfo : EIATTR_SPARSE_MMA_MASK
	.align		4
.L_21:
        /*0068*/ 	.byte	0x03, 0x50
        /*006a*/ 	.short	0x0000


	//----- nvinfo : EIATTR_MAXREG_COUNT
	.align		4
        /*006c*/ 	.byte	0x03, 0x1b
        /*006e*/ 	.short	0x00ff


	//----- nvinfo : EIATTR_MERCURY_ISA_VERSION
	.align		4
        /*0070*/ 	.byte	0x03, 0x5f
        /*0072*/ 	.short	0x0101


	//----- nvinfo : EIATTR_VRC_CTA_INIT_COUNT
	.align		4
        /*0074*/ 	.byte	0x02, 0x4a
	.zero		1
	.zero		1


	//----- nvinfo : EIATTR_EXIT_INSTR_OFFSETS
	.align		4
        /*0078*/ 	.byte	0x04, 0x1c
        /*007a*/ 	.short	(.L_23 - .L_22)


	//   ....[0]....
.L_22:
        /*007c*/ 	.word	0x00000090


	//   ....[1]....
        /*0080*/ 	.word	0x000005c0


	//----- nvinfo : EIATTR_CRS_STACK_SIZE
	.align		4
.L_23:
        /*0084*/ 	.byte	0x04, 0x1e
        /*0086*/ 	.short	(.L_25 - .L_24)
.L_24:
        /*0088*/ 	.word	0x00000000


	//----- nvinfo : EIATTR_CBANK_PARAM_SIZE
	.align		4
.L_25:
        /*008c*/ 	.byte	0x03, 0x19
        /*008e*/ 	.short	0x0020


	//----- nvinfo : EIATTR_PARAM_CBANK
	.align		4
        /*0090*/ 	.byte	0x04, 0x0a
        /*0092*/ 	.short	(.L_27 - .L_26)
	.align		4
.L_26:
        /*0094*/ 	.word	index@(.nv.constant0._Z15azzera_coda_kerPfS_iiii)
        /*0098*/ 	.short	0x0380
        /*009a*/ 	.short	0x0020


	//----- nvinfo : EIATTR_SW_WAR
	.align		4
.L_27:
        /*009c*/ 	.byte	0x04, 0x36
        /*009e*/ 	.short	(.L_29 - .L_28)
.L_28:
        /*00a0*/ 	.word	0x00000008
.L_29:


//--------------------- .nv.callgraph             --------------------------
	.section	.nv.callgraph,"",@"SHT_CUDA_CALLGRAPH"
	.align	4
	.sectionentsize	8
	.align		4
        /*0000*/ 	.word	0x00000000
	.align		4
        /*0004*/ 	.word	0xffffffff
	.align		4
        /*0008*/ 	.word	0x00000000
	.align		4
        /*000c*/ 	.word	0xfffffffe
	.align		4
        /*0010*/ 	.word	0x00000000
	.align		4
        /*0014*/ 	.word	0xfffffffd
	.align		4
        /*0018*/ 	.word	0x00000000
	.align		4
        /*001c*/ 	.word	0xfffffffc


//--------------------- .text._Z15azzera_coda_kerPfS_iiii --------------------------
	.section	.text._Z15azzera_coda_kerPfS_iiii,"ax",@progbits
	.align	128
        .global         _Z15azzera_coda_kerPfS_iiii
        .type           _Z15azzera_coda_kerPfS_iiii,@function
        .size           _Z15azzera_coda_kerPfS_iiii,(.L_x_14 - _Z15azzera_coda_kerPfS_iiii)
        .other          _Z15azzera_coda_kerPfS_iiii,@"STO_CUDA_ENTRY STV_DEFAULT"
_Z15azzera_coda_kerPfS_iiii:
.text._Z15azzera_coda_kerPfS_iiii:
[----:B------:R-:W-:Y:S01]  /*0000*/  LDC R1, c[0x0][0x37c] ;  /* 0x0000df00ff017b82 */ /* 0x000fe20000000800 */
[----:B------:R-:W0:Y:S07]  /*0010*/  S2R R5, SR_TID.X ;  /* 0x0000000000057919 */ /* 0x000e2e0000002100 */
[----:B------:R-:W0:Y:S01]  /*0020*/  S2UR UR4, SR_CTAID.X ;  /* 0x00000000000479c3 */ /* 0x000e220000002500 */
[----:B------:R-:W1:Y:S07]  /*0030*/  LDCU UR5, c[0x0][0x394] ;  /* 0x00007280ff0577ac */ /* 0x000e6e0008000800 */
[----:B------:R-:W0:Y:S08]  /*0040*/  LDC R2, c[0x0][0x360] ;  /* 0x0000d800ff027b82 */ /* 0x000e300000000800 */
[----:B------:R-:W1:Y:S01]  /*0050*/  LDC R3, c[0x0][0x398] ;  /* 0x0000e600ff037b82 */ /* 0x000e620000000800 */
[----:B0-----:R-:W-:-:S02]  /*0060*/  IMAD R2, R2, UR4, R5 ;  /* 0x0000000402027c24 */ /* 0x001fc4000f8e0205 */
[----:B-1----:R-:W-:-:S05]  /*0070*/  IMAD R5, R3, UR5, RZ ;  /* 0x0000000503057c24 */ /* 0x002fca000f8e02ff */
[----:B------:R-:W-:-:S13]  /*0080*/  ISETP.GE.AND P0, PT, R2, R5, PT ;  /* 0x000000050200720c */ /* 0x000fda0003f06270 */
[----:B------:R-:W-:Y:S05]  /*0090*/  @P0 EXIT ;  /* 0x000000000000094d */ /* 0x000fea0003800000 */
[----:B------:R-:W-:Y:S01]  /*00a0*/  IABS R9, R3 ;  /* 0x0000000300097213 */ /* 0x000fe20000000000 */
[----:B------:R-:W0:Y:S03]  /*00b0*/  LDCU.64 UR4, c[0x0][0x358] ;  /* 0x00006b00ff0477ac */ /* 0x000e260008000a00 */
[----:B------:R-:W1:Y:S01]  /*00c0*/  I2F.RP R0, R9 ;  /* 0x0000000900007306 */ /* 0x000e620000209400 */
[----:B------:R-:W2:Y:S07]  /*00d0*/  LDCU UR6, c[0x0][0x390] ;  /* 0x00007200ff0677ac */ /* 0x000eae0008000800 */
[----:B-1----:R-:W1:Y:S02]  /*00e0*/  MUFU.RCP R0, R0 ;  /* 0x0000000000007308 */ /* 0x002e640000001000 */
[----:B-1----:R-:W-:-:S06]  /*00f0*/  VIADD R4, R0, 0xffffffe ;  /* 0x0ffffffe00047836 */ /* 0x002fcc0000000000 */
[----:B------:R1:W3:Y:S02]  /*0100*/  F2I.FTZ.U32.TRUNC.NTZ R5, R4 ;  /* 0x0000000400057305 */ /* 0x0002e4000021f000 */
[----:B-1----:R-:W-:Y:S02]  /*0110*/  IMAD.MOV.U32 R4, RZ, RZ, RZ ;  /* 0x000000ffff047224 */ /* 0x002fe400078e00ff */
[----:B---3--:R-:W-:-:S04]  /*0120*/  IMAD.MOV R6, RZ, RZ, -R5 ;  /* 0x000000ffff067224 */ /* 0x008fc800078e0a05 */
[----:B------:R-:W-:Y:S01]  /*0130*/  IMAD R7, R6, R9, RZ ;  /* 0x0000000906077224 */ /* 0x000fe200078e02ff */
[----:B------:R-:W-:-:S03]  /*0140*/  IABS R6, R2 ;  /* 0x0000000200067213 */ /* 0x000fc60000000000 */
[----:B------:R-:W-:-:S06]  /*0150*/  IMAD.HI.U32 R5, R5, R7, R4 ;  /* 0x0000000705057227 */ /* 0x000fcc00078e0004 */
[----:B------:R-:W-:Y:S02]  /*0160*/  IMAD.HI.U32 R4, R5, R6, RZ ;  /* 0x0000000605047227 */ /* 0x000fe400078e00ff */
[----:B------:R-:W1:Y:S02]  /*0170*/  LDC R5, c[0x0][0x39c] ;  /* 0x0000e700ff057b82 */ /* 0x000e640000000800 */
[----:B------:R-:W-:-:S04]  /*0180*/  IMAD.MOV R0, RZ, RZ, -R4 ;  /* 0x000000ffff007224 */ /* 0x000fc800078e0a04 */
[C---:B------:R-:W-:Y:S02]  /*0190*/  IMAD R0, R9.reuse, R0, R6 ;  /* 0x0000000009007224 */ /* 0x040fe400078e0206 */
[----:B------:R-:W1:Y:S03]  /*01a0*/  LDC.64 R6, c[0x0][0x380] ;  /* 0x0000e000ff067b82 */ /* 0x000e660000000a00 */
[----:B------:R-:W-:-:S13]  /*01b0*/  ISETP.GT.U32.AND P2, PT, R9, R0, PT ;  /* 0x000000000900720c */ /* 0x000fda0003f44070 */
[----:B------:R-:W-:Y:S02]  /*01c0*/  @!P2 IMAD.IADD R0, R0, 0x1, -R9 ;  /* 0x000000010000a824 */ /* 0x000fe400078e0a09 */
[----:B------:R-:W-:Y:S01]  /*01d0*/  @!P2 VIADD R4, R4, 0x1 ;  /* 0x000000010404a836 */ /* 0x000fe20000000000 */
[----:B------:R-:W-:Y:S02]  /*01e0*/  ISETP.NE.AND P2, PT, R3, RZ, PT ;  /* 0x000000ff0300720c */ /* 0x000fe40003f45270 */
[----:B------:R-:W-:Y:S02]  /*01f0*/  ISETP.GE.U32.AND P0, PT, R0, R9, PT ;  /* 0x000000090000720c */ /* 0x000fe40003f06070 */
[----:B------:R-:W-:Y:S01]  /*0200*/  LOP3.LUT R0, R2, R3, RZ, 0x3c, !PT ;  /* 0x0000000302007212 */ /* 0x000fe200078e3cff */
[----:B------:R-:W3:Y:S01]  /*0210*/  LDC.64 R8, c[0x0][0x388] ;  /* 0x0000e200ff087b82 */ /* 0x000ee20000000a00 */
[----:B-1----:R-:W-:Y:S02]  /*0220*/  IMAD.WIDE R6, R5, 0x4, R6 ;  /* 0x0000000405067825 */ /* 0x002fe400078e0206 */
[----:B------:R-:W-:-:S04]  /*0230*/  ISETP.GE.AND P1, PT, R0, RZ, PT ;  /* 0x000000ff0000720c */ /* 0x000fc80003f26270 */
[----:B0-----:R-:W4:Y:S03]  /*0240*/  LDG.E R7, desc[UR4][R6.64] ;  /* 0x0000000406077981 */ /* 0x001f26000c1e1900 */
[----:B------:R-:W-:-:S06]  /*0250*/  @P0 VIADD R4, R4, 0x1 ;  /* 0x0000000104040836 */ /* 0x000fcc0000000000 */
[----:B------:R-:W-:Y:S02]  /*0260*/  @!P1 IADD3 R4, PT, PT, -R4, RZ, RZ ;  /* 0x000000ff04049210 */ /* 0x000fe40007ffe1ff */
[----:B------:R-:W-:-:S05]  /*0270*/  @!P2 LOP3.LUT R4, RZ, R3, RZ, 0x33, !PT ;  /* 0x00000003ff04a212 */ /* 0x000fca00078e33ff */
[----:B--2---:R-:W-:-:S04]  /*0280*/  IMAD R3, R4, UR6, R5 ;  /* 0x0000000604037c24 */ /* 0x004fc8000f8e0205 */
[----:B---3--:R-:W-:-:S05]  /*0290*/  IMAD.WIDE R8, R3, 0x4, R8 ;  /* 0x0000000403087825 */ /* 0x008fca00078e0208 */
[----:B------:R-:W2:Y:S01]  /*02a0*/  LDG.E R0, desc[UR4][R8.64] ;  /* 0x0000000408007981 */ /* 0x000ea2000c1e1900 */
[----:B------:R-:W-:Y:S01]  /*02b0*/  IMAD R5, R4, R5, R5 ;  /* 0x0000000504057224 */ /* 0x000fe200078e0205 */
[----:B------:R-:W-:Y:S03]  /*02c0*/  BSSY.RECONVERGENT B0, `(.L_x_0) ;  /* 0x000000d000007945 */ /* 0x000fe60003800200 */
[----:B------:R-:W-:Y:S01]  /*02d0*/  IMAD.IADD R5, R2, 0x1, R5 ;  /* 0x0000000102057824 */ /* 0x000fe200078e0205 */
[----:B----4-:R-:W0:Y:S02]  /*02e0*/  MUFU.RCP R10, R7 ;  /* 0x00000007000a7308 */ /* 0x010e240000001000 */
[----:B0-----:R-:W-:-:S06]  /*02f0*/  FFMA R3, -R7, R10, 1 ;  /* 0x3f80000007037423 */ /* 0x001fcc000000010a */
[----:B--2---:R-:W0:Y:S01]  /*0300*/  FCHK P0, R0, R7 ;  /* 0x0000000700007302 */ /* 0x004e220000000000 */
[----:B------:R-:W-:-:S04]  /*0310*/  FFMA R3, R10, R3, R10 ;  /* 0x000000030a037223 */ /* 0x000fc8000000000a */
[----:B------:R-:W-:-:S04]  /*0320*/  FFMA R6, R0, R3, RZ ;  /* 0x0000000300067223 */ /* 0x000fc800000000ff */
[----:B------:R-:W-:-:S04]  /*0330*/  FFMA R10, -R7, R6, R0 ;  /* 0x00000006070a7223 */ /* 0x000fc80000000100 */
[----:B------:R-:W-:Y:S01]  /*0340*/  FFMA R3, R3, R10, R6 ;  /* 0x0000000a03037223 */ /* 0x000fe20000000006 */
[----:B0-----:R-:W-:Y:S06]  /*0350*/  @!P0 BRA `(.L_x_1) ;  /* 0x00000000000c8947 */ /* 0x001fec0003800000 */
[----:B------:R-:W-:-:S07]  /*0360*/  MOV R6, 0x380 ;  /* 0x0000038000067802 */ /* 0x000fce0000000f00 */
[----:B------:R-:W-:Y:S05]  /*0370*/  CALL.REL.NOINC `($__internal_0_$__cuda_sm3x_div_rn_noftz_f32_slowpath) ;  /* 0x0000000000947944 */ /* 0x000fea0003c00000 */
[----:B------:R-:W-:-:S07]  /*0380*/  IMAD.MOV.U32 R3, RZ, RZ, R0 ;  /* 0x000000ffff037224 */ /* 0x000fce00078e0000 */
.L_x_1:
[----:B------:R-:W-:Y:S05]  /*0390*/  BSYNC.RECONVERGENT B0 ;  /* 0x0000000000007941 */ /* 0x000fea0003800200 */
.L_x_0:
[----:B------:R-:W0:Y:S01]  /*03a0*/  LDC R10, c[0x0][0x390] ;  /* 0x0000e400ff0a7b82 */ /* 0x000e220000000800 */
[----:B------:R-:W-:Y:S01]  /*03b0*/  ISETP.GE.AND P2, PT, R5, RZ, PT ;  /* 0x000000ff0500720c */ /* 0x000fe20003f46270 */
[----:B------:R-:W1:Y:S01]  /*03c0*/  LDCU UR6, c[0x0][0x398] ;  /* 0x00007300ff0677ac */ /* 0x000e620008000800 */
[----:B0-----:R-:W-:-:S04]  /*03d0*/  IABS R11, R10 ;  /* 0x0000000a000b7213 */ /* 0x001fc80000000000 */
[----:B------:R-:W0:Y:S08]  /*03e0*/  I2F.RP R0, R11 ;  /* 0x0000000b00007306 */ /* 0x000e300000209400 */
[----:B0-----:R-:W0:Y:S02]  /*03f0*/  MUFU.RCP R0, R0 ;  /* 0x0000000000007308 */ /* 0x001e240000001000 */
[----:B0-----:R-:W-:-:S06]  /*0400*/  VIADD R6, R0, 0xffffffe ;  /* 0x0ffffffe00067836 */ /* 0x001fcc0000000000 */
[----:B------:R0:W2:Y:S02]  /*0410*/  F2I.FTZ.U32.TRUNC.NTZ R7, R6 ;  /* 0x0000000600077305 */ /* 0x0000a4000021f000 */
[----:B0-----:R-:W-:Y:S02]  /*0420*/  IMAD.MOV.U32 R6, RZ, RZ, RZ ;  /* 0x000000ffff067224 */ /* 0x001fe400078e00ff */
[----:B--2---:R-:W-:-:S04]  /*0430*/  IMAD.MOV R8, RZ, RZ, -R7 ;  /* 0x000000ffff087224 */ /* 0x004fc800078e0a07 */
[----:B------:R-:W-:Y:S01]  /*0440*/  IMAD R9, R8, R11, RZ ;  /* 0x0000000b08097224 */ /* 0x000fe200078e02ff */
[----:B------:R-:W-:-:S03]  /*0450*/  IABS R8, R5 ;  /* 0x0000000500087213 */ /* 0x000fc60000000000 */
[----:B------:R-:W-:-:S06]  /*0460*/  IMAD.HI.U32 R7, R7, R9, R6 ;  /* 0x0000000907077227 */ /* 0x000fcc00078e0006 */
[----:B------:R-:W-:-:S05]  /*0470*/  IMAD.HI.U32 R7, R7, R8, RZ ;  /* 0x0000000807077227 */ /* 0x000fca00078e00ff */
[----:B------:R-:W-:-:S05]  /*0480*/  IADD3 R7, PT, PT, -R7, RZ, RZ ;  /* 0x000000ff07077210 */ /* 0x000fca0007ffe1ff */
[C---:B------:R-:W-:Y:S02]  /*0490*/  IMAD R0, R11.reuse, R7, R8 ;  /* 0x000000070b007224 */ /* 0x040fe400078e0208 */
[----:B------:R-:W0:Y:S03]  /*04a0*/  LDC.64 R6, c[0x0][0x380] ;  /* 0x0000e000ff067b82 */ /* 0x000e260000000a00 */
[----:B------:R-:W-:-:S05]  /*04b0*/  ISETP.GT.U32.AND P0, PT, R11, R0, PT ;  /* 0x000000000b00720c */ /* 0x000fca0003f04070 */
[----:B------:R-:W2:Y:S08]  /*04c0*/  LDC.64 R8, c[0x0][0x388] ;  /* 0x0000e200ff087b82 */ /* 0x000eb00000000a00 */
[----:B------:R-:W-:Y:S01]  /*04d0*/  @!P0 IMAD.IADD R0, R0, 0x1, -R11 ;  /* 0x0000000100008824 */ /* 0x000fe200078e0a0b */
[----:B------:R-:W-:-:S04]  /*04e0*/  ISETP.NE.AND P0, PT, R10, RZ, PT ;  /* 0x000000ff0a00720c */ /* 0x000fc80003f05270 */
[----:B------:R-:W-:Y:S01]  /*04f0*/  ISETP.GT.U32.AND P1, PT, R11, R0, PT ;  /* 0x000000000b00720c */ /* 0x000fe20003f24070 */
[----:B--2---:R-:W-:-:S12]  /*0500*/  IMAD.WIDE R8, R5, 0x4, R8 ;  /* 0x0000000405087825 */ /* 0x004fd800078e0208 */
[----:B------:R-:W-:Y:S02]  /*0510*/  @!P1 IMAD.IADD R0, R0, 0x1, -R11 ;  /* 0x0000000100009824 */ /* 0x000fe400078e0a0b */
[----:B------:R-:W2:Y:S02]  /*0520*/  LDG.E R11, desc[UR4][R8.64] ;  /* 0x00000004080b7981 */ /* 0x000ea4000c1e1900 */
[----:B------:R-:W-:Y:S01]  /*0530*/  @!P2 IMAD.MOV R0, RZ, RZ, -R0 ;  /* 0x000000ffff00a224 */ /* 0x000fe200078e0a00 */
[----:B------:R-:W-:-:S05]  /*0540*/  @!P0 LOP3.LUT R0, RZ, R10, RZ, 0x33, !PT ;  /* 0x0000000aff008212 */ /* 0x000fca00078e33ff */
[----:B0-----:R-:W-:-:S06]  /*0550*/  IMAD.WIDE R6, R0, 0x4, R6 ;  /* 0x0000000400067825 */ /* 0x001fcc00078e0206 */
[----:B------:R-:W2:Y:S01]  /*0560*/  LDG.E R6, desc[UR4][R6.64] ;  /* 0x0000000406067981 */ /* 0x000ea2000c1e1900 */
[----:B------:R-:W-:-:S04]  /*0570*/  IMAD.MOV R5, RZ, RZ, -R4 ;  /* 0x000000ffff057224 */ /* 0x000fc800078e0a04 */
[----:B-1----:R-:W-:-:S05]  /*0580*/  IMAD R2, R5, UR6, R2 ;  /* 0x0000000605027c24 */ /* 0x002fca000f8e0202 */
[----:B------:R-:W-:-:S13]  /*0590*/  ISETP.NE.AND P0, PT, R2, RZ, PT ;  /* 0x000000ff0200720c */ /* 0x000fda0003f05270 */
[----:B--2---:R-:W-:-:S05]  /*05a0*/  @P0 FFMA R3, R6, -R3, R11 ;  /* 0x8000000306030223 */ /* 0x004fca000000000b */
[----:B------:R-:W-:Y:S01]  /*05b0*/  STG.E desc[UR4][R8.64], R3 ;  /* 0x0000000308007986 */ /* 0x000fe2000c101904 */
[----:B------:R-:W-:Y:S05]  /*05c0*/  EXIT ;  /* 0x000000000000794d */ /* 0x000fea0003800000 */
        .weak           $__internal_0_$__cuda_sm3x_div_rn_noftz_f32_slowpath
        .type           $__internal_0_$__cuda_sm3x_div_rn_noftz_f32_slowpath,@function
        .size           $__internal_0_$__cuda_sm3x_div_rn_noftz_f32_slowpath,(.L_x_14 - $__internal_0_$__cuda_sm3x_div_rn_noftz_f32_slowpath)
$__internal_0_$__cuda_sm3x_div_rn_noftz_f32_slowpath:
[----:B------:R-:W-:Y:S01]  /*05d0*/  SHF.R.U32.HI R8, RZ, 0x17, R7 ;  /* 0x00000017ff087819 */ /* 0x000fe20000011607 */
[----:B------:R-:W-:Y:S01]  /*05e0*/  BSSY.RECONVERGENT B1, `(.L_x_2) ;  /* 0x0000064000017945 */ /* 0x000fe20003800200 */
[--C-:B------:R-:W-:Y:S01]  /*05f0*/  SHF.R.U32.HI R3, RZ, 0x17, R0.reuse ;  /* 0x00000017ff037819 */ /* 0x100fe20000011600 */
[----:B------:R-:W-:Y:S01]  /*0600*/  IMAD.MOV.U32 R10, RZ, RZ, R0 ;  /* 0x000000ffff0a7224 */ /* 0x000fe200078e0000 */
[----:B------:R-:W-:Y:S02]  /*0610*/  LOP3.LUT R9, R8, 0xff, RZ, 0xc0, !PT ;  /* 0x000000ff08097812 */ /* 0x000fe400078ec0ff */
[----:B------:R-:W-:-:S03]  /*0620*/  LOP3.LUT R12, R3, 0xff, RZ, 0xc0, !PT ;  /* 0x000000ff030c7812 */ /* 0x000fc600078ec0ff */
[----:B------:R-:W-:Y:S01]  /*0630*/  VIADD R11, R9, 0xffffffff ;  /* 0xffffffff090b7836 */ /* 0x000fe20000000000 */
[----:B------:R-:W-:-:S04]  /*0640*/  IADD3 R13, PT, PT, R12, -0x1, RZ ;  /* 0xffffffff0c0d7810 */ /* 0x000fc80007ffe0ff */
[----:B------:R-:W-:-:S04]  /*0650*/  ISETP.GT.U32.AND P0, PT, R11, 0xfd, PT ;  /* 0x000000fd0b00780c */ /* 0x000fc80003f04070 */
[----:B------:R-:W-:-:S13]  /*0660*/  ISETP.GT.U32.OR P0, PT, R13, 0xfd, P0 ;  /* 0x000000fd0d00780c */ /* 0x000fda0000704470 */
[----:B------:R-:W-:Y:S01]  /*0670*/  @!P0 IMAD.MOV.U32 R8, RZ, RZ, RZ ;  /* 0x000000ffff088224 */ /* 0x000fe200078e00ff */
[----:B------:R-:W-:Y:S06]  /*0680*/  @!P0 BRA `(.L_x_3) ;  /* 0x0000000000608947 */ /* 0x000fec0003800000 */
[----:B------:R-:W-:Y:S01]  /*0690*/  FSETP.GTU.FTZ.AND P0, PT, |R0|, +INF , PT ;  /* 0x7f8000000000780b */ /* 0x000fe20003f1c200 */
[----:B------:R-:W-:Y:S01]  /*06a0*/  IMAD.MOV.U32 R3, RZ, RZ, R7 ;  /* 0x000000ffff037224 */ /* 0x000fe200078e0007 */
[----:B------:R-:W-:-:S04]  /*06b0*/  FSETP.GTU.FTZ.AND P1, PT, |R7|, +INF , PT ;  /* 0x7f8000000700780b */ /* 0x000fc80003f3c200 */
[----:B------:R-:W-:-:S13]  /*06c0*/  PLOP3.LUT P0, PT, P0, P1, PT, 0xf8, 0x8f ;  /* 0x00000000008f781c */ /* 0x000fda0000703f70 */
[----:B------:R-:W-:Y:S05]  /*06d0*/  @P0 BRA `(.L_x_4) ;  /* 0x00000004004c0947 */ /* 0x000fea0003800000 */
[----:B------:R-:W-:-:S13]  /*06e0*/  LOP3.LUT P0, RZ, R7, 0x7fffffff, R10, 0xc8, !PT ;  /* 0x7fffffff07ff7812 */ /* 0x000fda000780c80a */
[----:B------:R-:W-:Y:S05]  /*06f0*/  @!P0 BRA `(.L_x_5) ;  /* 0x00000004003c8947 */ /* 0x000fea0003800000 */
[C---:B------:R-:W-:Y:S02]  /*0700*/  FSETP.NEU.FTZ.AND P2, PT, |R0|.reuse, +INF , PT ;  /* 0x7f8000000000780b */ /* 0x040fe40003f5d200 */
[----:B------:R-:W-:Y:S02]  /*0710*/  FSETP.NEU.FTZ.AND P1, PT, |R3|, +INF , PT ;  /* 0x7f8000000300780b */ /* 0x000fe40003f3d200 */
[----:B------:R-:W-:-:S11]  /*0720*/  FSETP.NEU.FTZ.AND P0, PT, |R0|, +INF , PT ;  /* 0x7f8000000000780b */ /* 0x000fd60003f1d200 */
[----:B------:R-:W-:Y:S05]  /*0730*/  @!P1 BRA !P2, `(.L_x_5) ;  /* 0x00000004002c9947 */ /* 0x000fea0005000000 */
[----:B------:R-:W-:-:S04]  /*0740*/  LOP3.LUT P2, RZ, R10, 0x7fffffff, RZ, 0xc0, !PT ;  /* 0x7fffffff0aff7812 */ /* 0x000fc8000784c0ff */
[----:B------:R-:W-:-:S13]  /*0750*/  PLOP3.LUT P1, PT, P1, P2, PT, 0x2f, 0xf2 ;  /* 0x0000000000f2781c */ /* 0x000fda0000f24577 */
[----:B------:R-:W-:Y:S05]  /*0760*/  @P1 BRA `(.L_x_6) ;  /* 0x0000000400181947 */ /* 0x000fea0003800000 */
[----:B------:R-:W-:-:S04]  /*0770*/  LOP3.LUT P1, RZ, R7, 0x7fffffff, RZ, 0xc0, !PT ;  /* 0x7fffffff07ff7812 */ /* 0x000fc8000782c0ff */
[----:B------:R-:W-:-:S13]  /*0780*/  PLOP3.LUT P0, PT, P0, P1, PT, 0x2f, 0xf2 ;  /* 0x0000000000f2781c */ /* 0x000fda0000702577 */
[----:B------:R-:W-:Y:S05]  /*0790*/  @P0 BRA `(.L_x_7) ;  /* 0x0000000400000947 */ /* 0x000fea0003800000 */
[----:B------:R-:W-:Y:S02]  /*07a0*/  ISETP.GE.AND P0, PT, R13, RZ, PT ;  /* 0x000000ff0d00720c */ /* 0x000fe40003f06270 */
[----:B------:R-:W-:-:S11]  /*07b0*/  ISETP.GE.AND P1, PT, R11, RZ, PT ;  /* 0x000000ff0b00720c */ /* 0x000fd60003f26270 */
[----:B------:R-:W-:Y:S02]  /*07c0*/  @P0 IMAD.MOV.U32 R8, RZ, RZ, RZ ;  /* 0x000000ffff080224 */ /* 0x000fe400078e00ff */
[----:B------:R-:W-:Y:S01]  /*07d0*/  @!P0 FFMA R10, R0, 1.84467440737095516160e+19, RZ ;  /* 0x5f800000000a8823 */ /* 0x000fe200000000ff */
[----:B------:R-:W-:Y:S02]  /*07e0*/  @!P0 IMAD.MOV.U32 R8, RZ, RZ, -0x40 ;  /* 0xffffffc0ff088424 */ /* 0x000fe400078e00ff */
[----:B------:R-:W-:-:S03]  /*07f0*/  @!P1 FFMA R7, R3, 1.84467440737095516160e+19, RZ ;  /* 0x5f80000003079823 */ /* 0x000fc600000000ff */
[----:B------:R-:W-:-:S07]  /*0800*/  @!P1 IADD3 R8, PT, PT, R8, 0x40, RZ ;  /* 0x0000004008089810 */ /* 0x000fce0007ffe0ff */
.L_x_3:
[----:B------:R-:W-:Y:S01]  /*0810*/  LEA R0, R9, 0xc0800000, 0x17 ;  /* 0xc080000009007811 */ /* 0x000fe200078eb8ff */
[----:B------:R-:W-:Y:S01]  /*0820*/  VIADD R3, R12, 0xffffff81 ;  /* 0xffffff810c037836 */ /* 0x000fe20000000000 */
[----:B------:R-:W-:Y:S03]  /*0830*/  BSSY.RECONVERGENT B2, `(.L_x_8) ;  /* 0x0000035000027945 */ /* 0x000fe60003800200 */
[----:B------:R-:W-:Y:S01]  /*0840*/  IMAD.IADD R7, R7, 0x1, -R0 ;  /* 0x0000000107077824 */ /* 0x000fe200078e0a00 */
[C---:B------:R-:W-:Y:S01]  /*0850*/  IADD3 R9, PT, PT, R3.reuse, 0x7f, -R9 ;  /* 0x0000007f03097810 */ /* 0x040fe20007ffe809 */
[----:B------:R-:W-:Y:S02]  /*0860*/  IMAD R0, R3, -0x800000, R10 ;  /* 0xff80000003007824 */ /* 0x000fe400078e020a */
[----:B------:R-:W0:Y:S01]  /*0870*/  MUFU.RCP R11, R7 ;  /* 0x00000007000b7308 */ /* 0x000e220000001000 */
[----:B------:R-:W-:Y:S01]  /*0880*/  FADD.FTZ R13, -R7, -RZ ;  /* 0x800000ff070d7221 */ /* 0x000fe20000010100 */
[----:B------:R-:W-:-:S03]  /*0890*/  IMAD.IADD R9, R9, 0x1, R8 ;  /* 0x0000000109097824 */ /* 0x000fc600078e0208 */
[----:B0-----:R-:W-:-:S04]  /*08a0*/  FFMA R12, R11, R13, 1 ;  /* 0x3f8000000b0c7423 */ /* 0x001fc8000000000d */
[----:B------:R-:W-:-:S04]  /*08b0*/  FFMA R15, R11, R12, R11 ;  /* 0x0000000c0b0f7223 */ /* 0x000fc8000000000b */
[----:B------:R-:W-:-:S04]  /*08c0*/  FFMA R10, R0, R15, RZ ;  /* 0x0000000f000a7223 */ /* 0x000fc800000000ff */
[----:B------:R-:W-:-:S04]  /*08d0*/  FFMA R11, R13, R10, R0 ;  /* 0x0000000a0d0b7223 */ /* 0x000fc80000000000 */
[----:B------:R-:W-:-:S04]  /*08e0*/  FFMA R10, R15, R11, R10 ;  /* 0x0000000b0f0a7223 */ /* 0x000fc8000000000a */
[----:B------:R-:W-:-:S04]  /*08f0*/  FFMA R13, R13, R10, R0 ;  /* 0x0000000a0d0d7223 */ /* 0x000fc80000000000 */
[----:B------:R-:W-:-:S05]  /*0900*/  FFMA R0, R15, R13, R10 ;  /* 0x0000000d0f007223 */ /* 0x000fca000000000a */
[----:B------:R-:W-:-:S04]  /*0910*/  SHF.R.U32.HI R3, RZ, 0x17, R0 ;  /* 0x00000017ff037819 */ /* 0x000fc80000011600 */
[----:B------:R-:W-:-:S05]  /*0920*/  LOP3.LUT R3, R3, 0xff, RZ, 0xc0, !PT ;  /* 0x000000ff03037812 */ /* 0x000fca00078ec0ff */
[----:B------:R-:W-:-:S04]  /*0930*/  IMAD.IADD R11, R3, 0x1, R9 ;  /* 0x00000001030b7824 */ /* 0x000fc800078e0209 */
[----:B------:R-:W-:-:S05]  /*0940*/  VIADD R3, R11, 0xffffffff ;  /* 0xffffffff0b037836 */ /* 0x000fca0000000000 */
[----:B------:R-:W-:-:S13]  /*0950*/  ISETP.GE.U32.AND P0, PT, R3, 0xfe, PT ;  /* 0x000000fe0300780c */ /* 0x000fda0003f06070 */
[----:B------:R-:W-:Y:S05]  /*0960*/  @!P0 BRA `(.L_x_9) ;  /* 0x0000000000808947 */ /* 0x000fea0003800000 */
[----:B------:R-:W-:-:S13]  /*0970*/  ISETP.GT.AND P0, PT, R11, 0xfe, PT ;  /* 0x000000fe0b00780c */ /* 0x000fda0003f04270 */
[----:B------:R-:W-:Y:S05]  /*0980*/  @P0 BRA `(.L_x_10) ;  /* 0x00000000006c0947 */ /* 0x000fea0003800000 */
[----:B------:R-:W-:-:S13]  /*0990*/  ISETP.GE.AND P0, PT, R11, 0x1, PT ;  /* 0x000000010b00780c */ /* 0x000fda0003f06270 */
[----:B------:R-:W-:Y:S05]  /*09a0*/  @P0 BRA `(.L_x_11) ;  /* 0x0000000000740947 */ /* 0x000fea0003800000 */
[----:B------:R-:W-:Y:S02]  /*09b0*/  ISETP.GE.AND P0, PT, R11, -0x18, PT ;  /* 0xffffffe80b00780c */ /* 0x000fe40003f06270 */
[----:B------:R-:W-:-:S11]  /*09c0*/  LOP3.LUT R0, R0, 0x80000000, RZ, 0xc0, !PT ;  /* 0x8000000000007812 */ /* 0x000fd600078ec0ff */
[----:B------:R-:W-:Y:S05]  /*09d0*/  @!P0 BRA `(.L_x_11) ;  /* 0x0000000000688947 */ /* 0x000fea0003800000 */
[CCC-:B------:R-:W-:Y:S01]  /*09e0*/  FFMA.RZ R3, R15.reuse, R13.reuse, R10.reuse ;  /* 0x0000000d0f037223 */ /* 0x1c0fe2000000c00a */
[-CC-:B------:R-:W-:Y:S01]  /*09f0*/  FFMA.RM R8, R15, R13.reuse, R10.reuse ;  /* 0x0000000d0f087223 */ /* 0x180fe2000000400a */
[----:B------:R-:W-:Y:S01]  /*0a00*/  IMAD.MOV R9, RZ, RZ, -R11 ;  /* 0x000000ffff097224 */ /* 0x000fe200078e0a0b */
[----:B------:R-:W-:Y:S02]  /*0a10*/  ISETP.NE.AND P2, PT, R11, RZ, PT ;  /* 0x000000ff0b00720c */ /* 0x000fe40003f45270 */
[----:B------:R-:W-:Y:S01]  /*0a20*/  LOP3.LUT R7, R3, 0x7fffff, RZ, 0xc0, !PT ;  /* 0x007fffff03077812 */ /* 0x000fe200078ec0ff */
[----:B------:R-:W-:Y:S01]  /*0a30*/  FFMA.RP R3, R15, R13, R10 ;  /* 0x0000000d0f037223 */ /* 0x000fe2000000800a */
[----:B------:R-:W-:Y:S02]  /*0a40*/  IADD3 R10, PT, PT, R11, 0x20, RZ ;  /* 0x000000200b0a7810 */ /* 0x000fe40007ffe0ff */
[----:B------:R-:W-:Y:S02]  /*0a50*/  LOP3.LUT R7, R7, 0x800000, RZ, 0xfc, !PT ;  /* 0x0080000007077812 */ /* 0x000fe400078efcff */
[----:B------:R-:W-:-:S02]  /*0a60*/  ISETP.NE.AND P1, PT, R11, RZ, PT ;  /* 0x000000ff0b00720c */ /* 0x000fc40003f25270 */
[----:B------:R-:W-:Y:S02]  /*0a70*/  SHF.L.U32 R10, R7, R10, RZ ;  /* 0x0000000a070a7219 */ /* 0x000fe400000006ff */
[----:B------:R-:W-:Y:S02]  /*0a80*/  FSETP.NEU.FTZ.AND P0, PT, R3, R8, PT ;  /* 0x000000080300720b */ /* 0x000fe40003f1d000 */
[----:B------:R-:W-:Y:S02]  /*0a90*/  SEL R8, R9, RZ, P2 ;  /* 0x000000ff09087207 */ /* 0x000fe40001000000 */
[----:B------:R-:W-:Y:S02]  /*0aa0*/  ISETP.NE.AND P1, PT, R10, RZ, P1 ;  /* 0x000000ff0a00720c */ /* 0x000fe40000f25270 */
[----:B------:R-:W-:Y:S02]  /*0ab0*/  SHF.R.U32.HI R8, RZ, R8, R7 ;  /* 0x00000008ff087219 */ /* 0x000fe40000011607 */
[----:B------:R-:W-:-:S02]  /*0ac0*/  PLOP3.LUT P0, PT, P0, P1, PT, 0xf8, 0x8f ;  /* 0x00000000008f781c */ /* 0x000fc40000703f70 */
[----:B------:R-:W-:Y:S02]  /*0ad0*/  SHF.R.U32.HI R10, RZ, 0x1, R8 ;  /* 0x00000001ff0a7819 */ /* 0x000fe40000011608 */
[----:B------:R-:W-:-:S04]  /*0ae0*/  SEL R3, RZ, 0x1, !P0 ;  /* 0x00000001ff037807 */ /* 0x000fc80004000000 */
[----:B------:R-:W-:-:S04]  /*0af0*/  LOP3.LUT R3, R3, 0x1, R10, 0xf8, !PT ;  /* 0x0000000103037812 */ /* 0x000fc800078ef80a */
[----:B------:R-:W-:-:S05]  /*0b00*/  LOP3.LUT R3, R3, R8, RZ, 0xc0, !PT ;  /* 0x0000000803037212 */ /* 0x000fca00078ec0ff */
[----:B------:R-:W-:-:S05]  /*0b10*/  IMAD.IADD R3, R10, 0x1, R3 ;  /* 0x000000010a037824 */ /* 0x000fca00078e0203 */
[----:B------:R-:W-:Y:S01]  /*0b20*/  LOP3.LUT R0, R3, R0, RZ, 0xfc, !PT ;  /* 0x0000000003007212 */ /* 0x000fe200078efcff */
[----:B------:R-:W-:Y:S06]  /*0b30*/  BRA `(.L_x_11) ;  /* 0x0000000000107947 */ /* 0x000fec0003800000 */
.L_x_10:
[----:B------:R-:W-:-:S04]  /*0b40*/  LOP3.LUT R0, R0, 0x80000000, RZ, 0xc0, !PT ;  /* 0x8000000000007812 */ /* 0x000fc800078ec0ff */
[----:B------:R-:W-:Y:S01]  /*0b50*/  LOP3.LUT R0, R0, 0x7f800000, RZ, 0xfc, !PT ;  /* 0x7f80000000007812 */ /* 0x000fe200078efcff */
[----:B------:R-:W-:Y:S06]  /*0b60*/  BRA `(.L_x_11) ;  /* 0x0000000000047947 */ /* 0x000fec0003800000 */
.L_x_9:
[----:B------:R-:W-:-:S07]  /*0b70*/  IMAD R0, R9, 0x800000, R0 ;  /* 0x0080000009007824 */ /* 0x000fce00078e0200 */
.L_x_11:
[----:B------:R-:W-:Y:S05]  /*0b80*/  BSYNC.RECONVERGENT B2 ;  /* 0x0000000000027941 */ /* 0x000fea0003800200 */
.L_x_8:
[----:B------:R-:W-:Y:S05]  /*0b90*/  BRA `(.L_x_12) ;  /* 0x0000000000207947 */ /* 0x000fea0003800000 */
.L_x_7:
[----:B------:R-:W-:-:S04]  /*0ba0*/  LOP3.LUT R0, R7, 0x80000000, R10, 0x48, !PT ;  /* 0x8000000007007812 */ /* 0x000fc800078e480a */
[----:B------:R-:W-:Y:S01]  /*0bb0*/  LOP3.LUT R0, R0, 0x7f800000, RZ, 0xfc, !PT ;  /* 0x7f80000000007812 */ /* 0x000fe200078efcff */
[----:B------:R-:W-:Y:S06]  /*0bc0*/  BRA `(.L_x_12) ;  /* 0x0000000000147947 */ /* 0x000fec0003800000 */
.L_x_6:
[----:B------:R-:W-:Y:S01]  /*0bd0*/  LOP3.LUT R0, R7, 0x80000000, R10, 0x48, !PT ;  /* 0x8000000007007812 */ /* 0x000fe200078e480a */
[----:B------:R-:W-:Y:S06]  /*0be0*/  BRA `(.L_x_12) ;  /* 0x00000000000c7947 */ /* 0x000fec0003800000 */
.L_x_5:
[----:B------:R-:W0:Y:S01]  /*0bf0*/  MUFU.RSQ R0, -QNAN ;  /* 0xffc0000000007908 */ /* 0x000e220000001400 */
[----:B------:R-:W-:Y:S05]  /*0c00*/  BRA `(.L_x_12) ;  /* 0x0000000000047947 */ /* 0x000fea0003800000 */
.L_x_4:
[----:B------:R-:W-:-:S07]  /*0c10*/  FADD.FTZ R0, R0, R3 ;  /* 0x0000000300007221 */ /* 0x000fce0000010000 */
.L_x_12:
[----:B------:R-:W-:Y:S05]  /*0c20*/  BSYNC.RECONVERGENT B1 ;  /* 0x0000000000017941 */ /* 0x000fea0003800200 */
.L_x_2:
[----:B------:R-:W-:-:S04]  /*0c30*/  IMAD.MOV.U32 R7, RZ, RZ, 0x0 ;  /* 0x00000000ff077424 */ /* 0x000fc800078e00ff */
[----:B0-----:R-:W-:Y:S05]  /*0c40*/  RET.REL.NODEC R6 `(_Z15azzera_coda_kerPfS_iiii) ;  /* 0xfffffff006ec7950 */ /* 0x001fea0003c3ffff */
.L_x_13:
[----:B------:R-:W-:-:S00]  /*0c50*/  BRA `(.L_x_13) ;  /* 0xfffffffc00fc7947 */ /* 0x000fc0000383ffff */
[----:B------:R-:W-:-:S00]  /*0c60*/  NOP ;  /* 0x0000000000007918 */ /* 0x000fc00000000000 */
        /* <DEDUP_REMOVED lines=9> */
.L_x_14:


//--------------------- .nv.shared.reserved.0     --------------------------
	.section	.nv.shared.reserved.0,"aw",@nobits
	.weak		__nv_reservedSMEM_offset_0_alias
	.size		__nv_reservedSMEM_offset_0_alias, 0, 64
	.other		__nv_reservedSMEM_offset_0_alias,@"STO_CUDA_RESERVED_SHARED STV_DEFAULT"
__nv_reservedSMEM_offset_0_alias:
	.zero		0
	.zero		64


//--------------------- .nv.constant0._Z15azzera_coda_kerPfS_iiii --------------------------
	.section	.nv.constant0._Z15azzera_coda_kerPfS_iiii,"a",@progbits
	.sectionflags	@""
	.align	4
.nv.constant0._Z15azzera_coda_kerPfS_iiii:
	.zero		928


//--------------------- SYMBOLS --------------------------

	.type		.nv.reservedSmem.offset0,@object
	.size		.nv.reservedSmem.offset0,0x4
